//
// Generated by NVIDIA NVVM Compiler
//
// Compiler Build ID: CL-36424714
// Cuda compilation tools, release 13.0, V13.0.88
// Based on NVVM 20.0.0
//

.version 9.0
.target sm_100
.address_size 64

	// .globl	_Z12bellman_fordPiS_ii
.global .align 4 .u32 d_change;

.visible .entry _Z12bellman_fordPiS_ii(
	.param .u64 .ptr .align 1 _Z12bellman_fordPiS_ii_param_0,
	.param .u64 .ptr .align 1 _Z12bellman_fordPiS_ii_param_1,
	.param .u32 _Z12bellman_fordPiS_ii_param_2,
	.param .u32 _Z12bellman_fordPiS_ii_param_3
)
{
	.reg .pred 	%p<16>;
	.reg .b32 	%r<80>;
	.reg .b64 	%rd<26>;

	ld.param.u64 	%rd14, [_Z12bellman_fordPiS_ii_param_0];
	ld.param.u64 	%rd15, [_Z12bellman_fordPiS_ii_param_1];
	ld.param.u32 	%r39, [_Z12bellman_fordPiS_ii_param_3];
	cvta.to.global.u64 	%rd1, %rd14;
	cvta.to.global.u64 	%rd2, %rd15;
	mov.b32 	%r40, 0;
	st.global.u32 	[d_change], %r40;
	mov.u32 	%r41, %ctaid.x;
	mov.u32 	%r42, %ntid.x;
	mul.lo.s32 	%r1, %r41, %r42;
	mov.u32 	%r2, %tid.x;
	add.s32 	%r3, %r1, %r2;
	mul.wide.s32 	%rd16, %r3, 4;
	add.s64 	%rd3, %rd2, %rd16;
	ld.global.u32 	%r69, [%rd3];
	bar.sync 	0;
	setp.lt.s32 	%p1, %r39, 2;
	@%p1 bra 	$L__BB0_23;
	add.s32 	%r5, %r39, -1;
	add.s32 	%r45, %r39, -2;
	and.b32  	%r6, %r5, 3;
	setp.lt.u32 	%p2, %r45, 3;
	mov.b32 	%r73, 1;
	@%p2 bra 	$L__BB0_17;
	and.b32  	%r47, %r5, -4;
	neg.s32 	%r66, %r47;
	add.s32 	%r48, %r2, %r39;
	add.s32 	%r64, %r48, %r1;
	shl.b32 	%r9, %r39, 2;
	mul.wide.u32 	%rd4, %r39, 12;
	add.s64 	%rd24, %rd2, 8;
	mul.wide.u32 	%rd6, %r39, 8;
	mul.wide.u32 	%rd7, %r39, 4;
	mov.b32 	%r65, 0;
$L__BB0_3:
	mul.wide.s32 	%rd17, %r64, 4;
	add.s64 	%rd9, %rd1, %rd17;
	ld.global.u32 	%r49, [%rd9];
	setp.ne.s32 	%p3, %r49, 1;
	@%p3 bra 	$L__BB0_6;
	ld.global.u32 	%r50, [%rd24+-4];
	add.s32 	%r14, %r50, 1;
	setp.le.s32 	%p4, %r69, %r14;
	@%p4 bra 	$L__BB0_6;
	mov.b32 	%r51, 1;
	st.global.u32 	[d_change], %r51;
	mov.u32 	%r69, %r14;
$L__BB0_6:
	add.s64 	%rd18, %rd9, %rd7;
	ld.global.u32 	%r52, [%rd18];
	setp.ne.s32 	%p5, %r52, 1;
	@%p5 bra 	$L__BB0_9;
	ld.global.u32 	%r53, [%rd24];
	add.s32 	%r16, %r53, 1;
	setp.le.s32 	%p6, %r69, %r16;
	@%p6 bra 	$L__BB0_9;
	mov.b32 	%r54, 1;
	st.global.u32 	[d_change], %r54;
	mov.u32 	%r69, %r16;
$L__BB0_9:
	add.s64 	%rd19, %rd9, %rd6;
	ld.global.u32 	%r55, [%rd19];
	setp.ne.s32 	%p7, %r55, 1;
	@%p7 bra 	$L__BB0_12;
	ld.global.u32 	%r56, [%rd24+4];
	add.s32 	%r18, %r56, 1;
	setp.le.s32 	%p8, %r69, %r18;
	@%p8 bra 	$L__BB0_12;
	mov.b32 	%r57, 1;
	st.global.u32 	[d_change], %r57;
	mov.u32 	%r69, %r18;
$L__BB0_12:
	add.s64 	%rd20, %rd9, %rd4;
	ld.global.u32 	%r58, [%rd20];
	setp.ne.s32 	%p9, %r58, 1;
	@%p9 bra 	$L__BB0_15;
	ld.global.u32 	%r59, [%rd24+8];
	add.s32 	%r20, %r59, 1;
	setp.le.s32 	%p10, %r69, %r20;
	@%p10 bra 	$L__BB0_15;
	mov.b32 	%r60, 1;
	st.global.u32 	[d_change], %r60;
	mov.u32 	%r69, %r20;
$L__BB0_15:
	add.s32 	%r66, %r66, 4;
	add.s32 	%r65, %r65, 4;
	add.s32 	%r64, %r64, %r9;
	add.s64 	%rd24, %rd24, 16;
	setp.ne.s32 	%p11, %r66, 0;
	@%p11 bra 	$L__BB0_3;
	add.s32 	%r73, %r65, 1;
$L__BB0_17:
	setp.eq.s32 	%p12, %r6, 0;
	@%p12 bra 	$L__BB0_23;
	mul.wide.u32 	%rd21, %r73, 4;
	add.s64 	%rd25, %rd2, %rd21;
	mad.lo.s32 	%r76, %r73, %r39, %r3;
	neg.s32 	%r75, %r6;
$L__BB0_19:
	.pragma "nounroll";
	mul.wide.s32 	%rd22, %r76, 4;
	add.s64 	%rd23, %rd1, %rd22;
	ld.global.u32 	%r61, [%rd23];
	setp.ne.s32 	%p13, %r61, 1;
	@%p13 bra 	$L__BB0_22;
	ld.global.u32 	%r62, [%rd25];
	add.s32 	%r34, %r62, 1;
	setp.le.s32 	%p14, %r69, %r34;
	@%p14 bra 	$L__BB0_22;
	mov.b32 	%r63, 1;
	st.global.u32 	[d_change], %r63;
	mov.u32 	%r69, %r34;
$L__BB0_22:
	add.s64 	%rd25, %rd25, 4;
	add.s32 	%r76, %r76, %r39;
	add.s32 	%r75, %r75, 1;
	setp.ne.s32 	%p15, %r75, 0;
	@%p15 bra 	$L__BB0_19;
$L__BB0_23:
	bar.sync 	0;
	st.global.u32 	[%rd3], %r69;
	ret;

}


// ===== COMPILED SASS (sm_100) =====

	.target	sm_100

	.elftype	@"ET_EXEC"


//--------------------- .note.nv.tkinfo           --------------------------
	.section	.note.nv.tkinfo,"",@"SHT_NOTE"
	.sectionflags	@"SHF_NOTE_NV_TKINFO"
	.tkinfo
        /*0018*/ 	.word	0x00000002
        /*0030*/ 	.string	""
        /*0030*/ 	.string	"ptxas"
        /*0030*/ 	.string	"Cuda compilation tools, release 13.0, V13.0.88"
        /*0030*/ 	.string	"Build cuda_13.0.r13.0/compiler.36424714_0"
        /*0030*/ 	.string	"-arch sm_100 -m 64 "



//--------------------- .note.nv.cuinfo           --------------------------
	.section	.note.nv.cuinfo,"",@"SHT_NOTE"
	.sectionflags	@"SHF_NOTE_NV_CUINFO"
        /*0018*/ 	.short	0x0002
        /*001a*/ 	.short	0x0064
        /*001c*/ 	.short	0x0082
	.zero		2


//--------------------- .nv.info                  --------------------------
	.section	.nv.info,"",@"SHT_CUDA_INFO"
	.align	4


	//----- nvinfo : EIATTR_REGCOUNT
	.align		4
        /*0000*/ 	.byte	0x04, 0x2f
        /*0002*/ 	.short	(.L_2 - .L_1)
	.align		4
.L_1:
        /*0004*/ 	.word	index@(_Z12bellman_fordPiS_ii)
        /*0008*/ 	.word	0x00000018


	//----- nvinfo : EIATTR_FRAME_SIZE
	.align		4
.L_2:
        /*000c*/ 	.byte	0x04, 0x11
        /*000e*/ 	.short	(.L_4 - .L_3)
	.align		4
.L_3:
        /*0010*/ 	.word	index@(_Z12bellman_fordPiS_ii)
        /*0014*/ 	.word	0x00000000


	//----- nvinfo : EIATTR_MIN_STACK_SIZE
	.align		4
.L_4:
        /*0018*/ 	.byte	0x04, 0x12
        /*001a*/ 	.short	(.L_6 - .L_5)
	.align		4
.L_5:
        /*001c*/ 	.word	index@(_Z12bellman_fordPiS_ii)
        /*0020*/ 	.word	0x00000000
.L_6:


//--------------------- .nv.compat                --------------------------
	.section	.nv.compat,"",@"SHT_CUDA_COMPAT_INFO"
	.align	4
        /*0000*/ 	.byte	0x02, 0x09, 0x00, 0x00, 0x02, 0x02, 0x01, 0x00, 0x02, 0x05, 0x05, 0x00, 0x03, 0x07, 0x01, 0x01
        /*0010*/ 	.byte	0x02, 0x03, 0x00, 0x00, 0x02, 0x06, 0x01, 0x00, 0x04, 0x0b, 0x08, 0x00, 0x09, 0x00, 0x00, 0x00
        /*0020*/ 	.byte	0x00, 0x00, 0x00, 0x00


//--------------------- .nv.info._Z12bellman_fordPiS_ii --------------------------
	.section	.nv.info._Z12bellman_fordPiS_ii,"",@"SHT_CUDA_INFO"
	.sectionflags	@""
	.align	4


	//----- nvinfo : EIATTR_CUDA_API_VERSION
	.align		4
        /*0000*/ 	.byte	0x04, 0x37
        /*0002*/ 	.short	(.L_8 - .L_7)
.L_7:
        /*0004*/ 	.word	0x00000082


	//----- nvinfo : EIATTR_KPARAM_INFO
	.align		4
.L_8:
        /*0008*/ 	.byte	0x04, 0x17
        /*000a*/ 	.short	(.L_10 - .L_9)
.L_9:
        /*000c*/ 	.word	0x00000000
        /*0010*/ 	.short	0x0003
        /*0012*/ 	.short	0x0014
        /*0014*/ 	.byte	0x00, 0xf0, 0x11, 0x00


	//----- nvinfo : EIATTR_KPARAM_INFO
	.align		4
.L_10:
        /*0018*/ 	.byte	0x04, 0x17
        /*001a*/ 	.short	(.L_12 - .L_11)
.L_11:
        /*001c*/ 	.word	0x00000000
        /*0020*/ 	.short	0x0002
        /*0022*/ 	.short	0x0010
        /*0024*/ 	.byte	0x00, 0xf0, 0x11, 0x00


	//----- nvinfo : EIATTR_KPARAM_INFO
	.align		4
.L_12:
        /*0028*/ 	.byte	0x04, 0x17
        /*002a*/ 	.short	(.L_14 - .L_13)
.L_13:
        /*002c*/ 	.word	0x00000000
        /*0030*/ 	.short	0x0001
        /*0032*/ 	.short	0x0008
        /*0034*/ 	.byte	0x00, 0xf5, 0x21, 0x00


	//----- nvinfo : EIATTR_KPARAM_INFO
	.align		4
.L_14:
        /*0038*/ 	.byte	0x04, 0x17
        /*003a*/ 	.short	(.L_16 - .L_15)
.L_15:
        /*003c*/ 	.word	0x00000000
        /*0040*/ 	.short	0x0000
        /*0042*/ 	.short	0x0000
        /*0044*/ 	.byte	0x00, 0xf5, 0x21, 0x00


	//----- nvinfo : EIATTR_SPARSE_MMA_MASK
	.align		4
.L_16:
        /*0048*/ 	.byte	0x03, 0x50
        /*004a*/ 	.short	0x0000


	//----- nvinfo : EIATTR_MAXREG_COUNT
	.align		4
        /*004c*/ 	.byte	0x03, 0x1b
        /*004e*/ 	.short	0x00ff


	//----- nvinfo : EIATTR_NUM_BARRIERS
	.align		4
        /*0050*/ 	.byte	0x02, 0x4c
        /*0052*/ 	.byte	0x01
	.zero		1


	//----- nvinfo : EIATTR_MERCURY_ISA_VERSION
	.align		4
        /*0054*/ 	.byte	0x03, 0x5f
        /*0056*/ 	.short	0x0101


	//----- nvinfo : EIATTR_VRC_CTA_INIT_COUNT
	.align		4
        /*0058*/ 	.byte	0x02, 0x4a
	.zero		1
	.zero		1


	//----- nvinfo : EIATTR_EXIT_INSTR_OFFSETS
	.align		4
        /*005c*/ 	.byte	0x04, 0x1c
        /*005e*/ 	.short	(.L_18 - .L_17)


	//   ....[0]....
.L_17:
        /*0060*/ 	.word	0x000007e0


	//----- nvinfo : EIATTR_CRS_STACK_SIZE
	.align		4
.L_18:
        /*0064*/ 	.byte	0x04, 0x1e
        /*0066*/ 	.short	(.L_20 - .L_19)
.L_19:
        /*0068*/ 	.word	0x00000000


	//----- nvinfo : EIATTR_CBANK_PARAM_SIZE
	.align		4
.L_20:
        /*006c*/ 	.byte	0x03, 0x19
        /*006e*/ 	.short	0x0018


	//----- nvinfo : EIATTR_PARAM_CBANK
	.align		4
        /*0070*/ 	.byte	0x04, 0x0a
        /*0072*/ 	.short	(.L_22 - .L_21)
	.align		4
.L_21:
        /*0074*/ 	.word	index@(.nv.constant0._Z12bellman_fordPiS_ii)
        /*0078*/ 	.short	0x0380
        /*007a*/ 	.short	0x0018


	//----- nvinfo : EIATTR_SW_WAR
	.align		4
.L_22:
        /*007c*/ 	.byte	0x04, 0x36
        /*007e*/ 	.short	(.L_24 - .L_23)
.L_23:
        /*0080*/ 	.word	0x00000008
.L_24:


//--------------------- .nv.callgraph             --------------------------
	.section	.nv.callgraph,"",@"SHT_CUDA_CALLGRAPH"
	.align	4
	.sectionentsize	8
	.align		4
        /*0000*/ 	.word	0x00000000
	.align		4
        /*0004*/ 	.word	0xffffffff
	.align		4
        /*0008*/ 	.word	0x00000000
	.align		4
        /*000c*/ 	.word	0xfffffffe
	.align		4
        /*0010*/ 	.word	0x00000000
	.align		4
        /*0014*/ 	.word	0xfffffffd
	.align		4
        /*0018*/ 	.word	0x00000000
	.align		4
        /*001c*/ 	.word	0xfffffffc


//--------------------- .nv.constant4             --------------------------
	.section	.nv.constant4,"a",@progbits
	.align	8
	.align		8
.nv.constant4:
        /*0000*/ 	.dword	d_change


//--------------------- .text._Z12bellman_fordPiS_ii --------------------------
	.section	.text._Z12bellman_fordPiS_ii,"ax",@progbits
	.align	128
        .global         _Z12bellman_fordPiS_ii
        .type           _Z12bellman_fordPiS_ii,@function
        .size           _Z12bellman_fordPiS_ii,(.L_x_15 - _Z12bellman_fordPiS_ii)
        .other          _Z12bellman_fordPiS_ii,@"STO_CUDA_ENTRY STV_DEFAULT"
_Z12bellman_fordPiS_ii:
.text._Z12bellman_fordPiS_ii:
[----:B------:R-:W-:Y:S08]  /*0000*/  LDC R1, c[0x0][0x37c] ;  /* 0x0000df00ff017b82 */ /* 0x000ff00000000800 */
[----:B------:R-:W0:Y:S01]  /*0010*/  S2UR UR4, SR_CTAID.X ;  /* 0x00000000000479c3 */ /* 0x000e220000002500 */
[----:B------:R-:W0:Y:S01]  /*0020*/  LDCU UR5, c[0x0][0x360] ;  /* 0x00006c00ff0577ac */ /* 0x000e220008000800 */
[----:B------:R-:W1:Y:S01]  /*0030*/  S2R R14, SR_TID.X ;  /* 0x00000000000e7919 */ /* 0x000e620000002100 */
[----:B------:R-:W2:Y:S05]  /*0040*/  LDCU.64 UR8, c[0x0][0x358] ;  /* 0x00006b00ff0877ac */ /* 0x000eaa0008000a00 */
[----:B------:R-:W3:Y:S08]  /*0050*/  LDC.64 R2, c[0x0][0x388] ;  /* 0x0000e200ff027b82 */ /* 0x000ef00000000a00 */
[----:B------:R-:W2:Y:S01]  /*0060*/  LDC.64 R4, c[0x4][RZ] ;  /* 0x01000000ff047b82 */ /* 0x000ea20000000a00 */
[----:B0-----:R-:W-:Y:S01]  /*0070*/  UIMAD UR4, UR4, UR5, URZ ;  /* 0x00000005040472a4 */ /* 0x001fe2000f8e02ff */
[----:B------:R-:W0:Y:S05]  /*0080*/  LDCU UR5, c[0x0][0x394] ;  /* 0x00007280ff0577ac */ /* 0x000e2a0008000800 */
[----:B-1----:R-:W-:-:S04]  /*0090*/  VIADD R0, R14, UR4 ;  /* 0x000000040e007c36 */ /* 0x002fc80008000000 */
[----:B---3--:R-:W-:Y:S01]  /*00a0*/  IMAD.WIDE R2, R0, 0x4, R2 ;  /* 0x0000000400027825 */ /* 0x008fe200078e0202 */
[----:B--2---:R1:W-:Y:S03]  /*00b0*/  STG.E desc[UR8][R4.64], RZ ;  /* 0x000000ff04007986 */ /* 0x0043e6000c101908 */
[----:B0-----:R-:W-:Y:S01]  /*00c0*/  IMAD.U32 R13, RZ, RZ, UR5 ;  /* 0x00000005ff0d7e24 */ /* 0x001fe2000f8e00ff */
[----:B------:R1:W5:Y:S01]  /*00d0*/  LDG.E R11, desc[UR8][R2.64] ;  /* 0x00000008020b7981 */ /* 0x000362000c1e1900 */
[----:B------:R-:W-:Y:S03]  /*00e0*/  BAR.SYNC.DEFER_BLOCKING 0x0 ;  /* 0x0000000000007b1d */ /* 0x000fe60000010000 */
[----:B------:R-:W-:-:S13]  /*00f0*/  ISETP.GE.AND P0, PT, R13, 0x2, PT ;  /* 0x000000020d00780c */ /* 0x000fda0003f06270 */
[----:B-1----:R-:W-:Y:S05]  /*0100*/  @!P0 BRA `(.L_x_0) ;  /* 0x0000000400ac8947 */ /* 0x002fea0003800000 */
[C---:B------:R-:W-:Y:S01]  /*0110*/  IADD3 R4, PT, PT, R13.reuse, -0x2, RZ ;  /* 0xfffffffe0d047810 */ /* 0x040fe20007ffe0ff */
[----:B------:R-:W-:Y:S01]  /*0120*/  VIADD R6, R13, 0xffffffff ;  /* 0xffffffff0d067836 */ /* 0x000fe20000000000 */
[----:B------:R-:W-:Y:S02]  /*0130*/  UMOV UR6, 0x1 ;  /* 0x0000000100067882 */ /* 0x000fe40000000000 */
[----:B------:R-:W-:Y:S02]  /*0140*/  ISETP.GE.U32.AND P0, PT, R4, 0x3, PT ;  /* 0x000000030400780c */ /* 0x000fe40003f06070 */
[----:B------:R-:W-:-:S11]  /*0150*/  LOP3.LUT R10, R6, 0x3, RZ, 0xc0, !PT ;  /* 0x00000003060a7812 */ /* 0x000fd600078ec0ff */
[----:B------:R-:W-:Y:S05]  /*0160*/  @!P0 BRA `(.L_x_1) ;  /* 0x0000000400208947 */ /* 0x000fea0003800000 */
[----:B------:R-:W0:Y:S01]  /*0170*/  LDCU.64 UR6, c[0x0][0x388] ;  /* 0x00007100ff0677ac */ /* 0x000e220008000a00 */
[----:B------:R-:W1:Y:S01]  /*0180*/  LDC R12, c[0x0][0x394] ;  /* 0x0000e500ff0c7b82 */ /* 0x000e620000000800 */
[----:B------:R-:W-:Y:S02]  /*0190*/  LOP3.LUT R6, R6, 0xfffffffc, RZ, 0xc0, !PT ;  /* 0xfffffffc06067812 */ /* 0x000fe400078ec0ff */
[----:B------:R-:W-:Y:S01]  /*01a0*/  IADD3 R14, PT, PT, R13, UR4, R14 ;  /* 0x000000040d0e7c10 */ /* 0x000fe2000fffe00e */
[----:B------:R-:W-:Y:S02]  /*01b0*/  UMOV UR4, URZ ;  /* 0x000000ff00047c82 */ /* 0x000fe40008000000 */
[----:B------:R-:W-:Y:S02]  /*01c0*/  IMAD.MOV R15, RZ, RZ, -R6 ;  /* 0x000000ffff0f7224 */ /* 0x000fe400078e0a06 */
[----:B------:R-:W2:Y:S01]  /*01d0*/  LDC.64 R4, c[0x0][0x380] ;  /* 0x0000e000ff047b82 */ /* 0x000ea20000000a00 */
[----:B0-----:R-:W-:-:S04]  /*01e0*/  UIADD3 UR5, UP0, UPT, UR6, 0x8, URZ ;  /* 0x0000000806057890 */ /* 0x001fc8000ff1e0ff */
[----:B------:R-:W-:Y:S02]  /*01f0*/  UIADD3.X UR6, UPT, UPT, URZ, UR7, URZ, UP0, !UPT ;  /* 0x00000007ff067290 */ /* 0x000fe400087fe4ff */
[----:B------:R-:W-:-:S04]  /*0200*/  MOV R8, UR5 ;  /* 0x0000000500087c02 */ /* 0x000fc80008000f00 */
[----:B------:R-:W-:-:S07]  /*0210*/  IMAD.U32 R9, RZ, RZ, UR6 ;  /* 0x00000006ff097e24 */ /* 0x000fce000f8e00ff */
.L_x_10:
[----:B--2---:R-:W-:-:S05]  /*0220*/  IMAD.WIDE R6, R14, 0x4, R4 ;  /* 0x000000040e067825 */ /* 0x004fca00078e0204 */
[----:B------:R-:W2:Y:S01]  /*0230*/  LDG.E R13, desc[UR8][R6.64] ;  /* 0x00000008060d7981 */ /* 0x000ea2000c1e1900 */
[----:B------:R-:W-:Y:S01]  /*0240*/  BSSY.RECONVERGENT B0, `(.L_x_2) ;  /* 0x000000c000007945 */ /* 0x000fe20003800200 */
[----:B--2---:R-:W-:Y:S01]  /*0250*/  ISETP.NE.AND P0, PT, R13, 0x1, PT ;  /* 0x000000010d00780c */ /* 0x004fe20003f05270 */
[----:B-1----:R-:W-:-:S04]  /*0260*/  IMAD.MOV.U32 R13, RZ, RZ, R12 ;  /* 0x000000ffff0d7224 */ /* 0x002fc800078e000c */
[----:B0-----:R-:W-:-:S08]  /*0270*/  IMAD.WIDE.U32 R16, R13, 0x4, R6 ;  /* 0x000000040d107825 */ /* 0x001fd000078e0006 */
[----:B------:R-:W-:Y:S05]  /*0280*/  @P0 BRA `(.L_x_3) ;  /* 0x00000000001c0947 */ /* 0x000fea0003800000 */
[----:B------:R-:W2:Y:S02]  /*0290*/  LDG.E R18, desc[UR8][R8.64+-0x4] ;  /* 0xfffffc0808127981 */ /* 0x000ea4000c1e1900 */
[----:B--2---:R-:W-:-:S04]  /*02a0*/  IADD3 R20, PT, PT, R18, 0x1, RZ ;  /* 0x0000000112147810 */ /* 0x004fc80007ffe0ff */
[----:B-----5:R-:W-:-:S13]  /*02b0*/  ISETP.GT.AND P0, PT, R11, R20, PT ;  /* 0x000000140b00720c */ /* 0x020fda0003f04270 */
[----:B------:R-:W0:Y:S01]  /*02c0*/  @P0 LDC.64 R18, c[0x4][RZ] ;  /* 0x01000000ff120b82 */ /* 0x000e220000000a00 */
[----:B------:R-:W-:Y:S02]  /*02d0*/  @P0 IMAD.MOV.U32 R21, RZ, RZ, 0x1 ;  /* 0x00000001ff150424 */ /* 0x000fe400078e00ff */
[----:B------:R-:W-:-:S03]  /*02e0*/  @P0 IMAD.MOV.U32 R11, RZ, RZ, R20 ;  /* 0x000000ffff0b0224 */ /* 0x000fc600078e0014 */
[----:B0-----:R0:W-:Y:S04]  /*02f0*/  @P0 STG.E desc[UR8][R18.64], R21 ;  /* 0x0000001512000986 */ /* 0x0011e8000c101908 */
.L_x_3:
[----:B------:R-:W-:Y:S05]  /*0300*/  BSYNC.RECONVERGENT B0 ;  /* 0x0000000000007941 */ /* 0x000fea0003800200 */
.L_x_2:
[----:B------:R-:W2:Y:S01]  /*0310*/  LDG.E R16, desc[UR8][R16.64] ;  /* 0x0000000810107981 */ /* 0x000ea2000c1e1900 */
[----:B------:R-:W-:Y:S01]  /*0320*/  BSSY.RECONVERGENT B0, `(.L_x_4) ;  /* 0x000000b000007945 */ /* 0x000fe20003800200 */
[----:B0-----:R-:W-:Y:S01]  /*0330*/  IMAD.WIDE.U32 R18, R13, 0x8, R6 ;  /* 0x000000080d127825 */ /* 0x001fe200078e0006 */
[----:B--2---:R-:W-:-:S13]  /*0340*/  ISETP.NE.AND P0, PT, R16, 0x1, PT ;  /* 0x000000011000780c */ /* 0x004fda0003f05270 */
        /* <DEDUP_REMOVED lines=8> */
.L_x_5:
[----:B------:R-:W-:Y:S05]  /*03d0*/  BSYNC.RECONVERGENT B0 ;  /* 0x0000000000007941 */ /* 0x000fea0003800200 */
.L_x_4:
[----:B------:R-:W2:Y:S01]  /*03e0*/  LDG.E R18, desc[UR8][R18.64] ;  /* 0x0000000812127981 */ /* 0x000ea2000c1e1900 */
[----:B------:R-:W-:Y:S01]  /*03f0*/  BSSY.RECONVERGENT B0, `(.L_x_6) ;  /* 0x000000b000007945 */ /* 0x000fe20003800200 */
[----:B------:R-:W-:Y:S01]  /*0400*/  IMAD.WIDE.U32 R6, R13, 0xc, R6 ;  /* 0x0000000c0d067825 */ /* 0x000fe200078e0006 */
[----:B--2---:R-:W-:-:S13]  /*0410*/  ISETP.NE.AND P0, PT, R18, 0x1, PT ;  /* 0x000000011200780c */ /* 0x004fda0003f05270 */
[----:B------:R-:W-:Y:S05]  /*0420*/  @P0 BRA `(.L_x_7) ;  /* 0x00000000001c0947 */ /* 0x000fea0003800000 */
[----:B0-----:R-:W2:Y:S02]  /*0430*/  LDG.E R16, desc[UR8][R8.64+0x4] ;  /* 0x0000040808107981 */ /* 0x001ea4000c1e1900 */
[----:B--2---:R-:W-:-:S04]  /*0440*/  IADD3 R18, PT, PT, R16, 0x1, RZ ;  /* 0x0000000110127810 */ /* 0x004fc80007ffe0ff */
[----:B-----5:R-:W-:-:S13]  /*0450*/  ISETP.GT.AND P0, PT, R11, R18, PT ;  /* 0x000000120b00720c */ /* 0x020fda0003f04270 */
[----:B------:R-:W0:Y:S01]  /*0460*/  @P0 LDC.64 R16, c[0x4][RZ] ;  /* 0x01000000ff100b82 */ /* 0x000e220000000a00 */
[----:B------:R-:W-:Y:S02]  /*0470*/  @P0 IMAD.MOV.U32 R19, RZ, RZ, 0x1 ;  /* 0x00000001ff130424 */ /* 0x000fe400078e00ff */
[----:B------:R-:W-:-:S03]  /*0480*/  @P0 IMAD.MOV.U32 R11, RZ, RZ, R18 ;  /* 0x000000ffff0b0224 */ /* 0x000fc600078e0012 */
[----:B0-----:R1:W-:Y:S04]  /*0490*/  @P0 STG.E desc[UR8][R16.64], R19 ;  /* 0x0000001310000986 */ /* 0x0013e8000c101908 */
.L_x_7:
[----:B------:R-:W-:Y:S05]  /*04a0*/  BSYNC.RECONVERGENT B0 ;  /* 0x0000000000007941 */ /* 0x000fea0003800200 */
.L_x_6:
[----:B------:R-:W2:Y:S01]  /*04b0*/  LDG.E R6, desc[UR8][R6.64] ;  /* 0x0000000806067981 */ /* 0x000ea2000c1e1900 */
[----:B------:R-:W-:Y:S01]  /*04c0*/  IADD3 R15, PT, PT, R15, 0x4, RZ ;  /* 0x000000040f0f7810 */ /* 0x000fe20007ffe0ff */
[----:B------:R-:W-:Y:S03]  /*04d0*/  BSSY.RECONVERGENT B0, `(.L_x_8) ;  /* 0x000000b000007945 */ /* 0x000fe60003800200 */
[----:B------:R-:W-:Y:S02]  /*04e0*/  ISETP.NE.AND P0, PT, R15, RZ, PT ;  /* 0x000000ff0f00720c */ /* 0x000fe40003f05270 */
[----:B--2---:R-:W-:-:S13]  /*04f0*/  ISETP.NE.AND P1, PT, R6, 0x1, PT ;  /* 0x000000010600780c */ /* 0x004fda0003f25270 */
[----:B------:R-:W-:Y:S05]  /*0500*/  @P1 BRA `(.L_x_9) ;  /* 0x00000000001c1947 */ /* 0x000fea0003800000 */
[----:B------:R-:W0:Y:S02]  /*0510*/  LDG.E R6, desc[UR8][R8.64+0x8] ;  /* 0x0000080808067981 */ /* 0x000e24000c1e1900 */
[----:B01----:R-:W-:-:S05]  /*0520*/  VIADD R16, R6, 0x1 ;  /* 0x0000000106107836 */ /* 0x003fca0000000000 */
[----:B-----5:R-:W-:-:S13]  /*0530*/  ISETP.GT.AND P1, PT, R11, R16, PT ;  /* 0x000000100b00720c */ /* 0x020fda0003f24270 */
[----:B------:R-:W0:Y:S01]  /*0540*/  @P1 LDC.64 R6, c[0x4][RZ] ;  /* 0x01000000ff061b82 */ /* 0x000e220000000a00 */
[----:B------:R-:W-:Y:S01]  /*0550*/  @P1 IMAD.MOV.U32 R17, RZ, RZ, 0x1 ;  /* 0x00000001ff111424 */ /* 0x000fe200078e00ff */
[----:B------:R-:W-:-:S04]  /*0560*/  @P1 MOV R11, R16 ;  /* 0x00000010000b1202 */ /* 0x000fc80000000f00 */
[----:B0-----:R2:W-:Y:S03]  /*0570*/  @P1 STG.E desc[UR8][R6.64], R17 ;  /* 0x0000001106001986 */ /* 0x0015e6000c101908 */
.L_x_9:
[----:B------:R-:W-:Y:S05]  /*0580*/  BSYNC.RECONVERGENT B0 ;  /* 0x0000000000007941 */ /* 0x000fea0003800200 */
.L_x_8:
[----:B------:R-:W-:Y:S01]  /*0590*/  IADD3 R8, P1, PT, R8, 0x10, RZ ;  /* 0x0000001008087810 */ /* 0x000fe20007f3e0ff */
[----:B------:R-:W-:Y:S01]  /*05a0*/  UIADD3 UR4, UPT, UPT, UR4, 0x4, URZ ;  /* 0x0000000404047890 */ /* 0x000fe2000fffe0ff */
[----:B------:R-:W-:-:S03]  /*05b0*/  IMAD R14, R13, 0x4, R14 ;  /* 0x000000040d0e7824 */ /* 0x000fc600078e020e */
[----:B------:R-:W-:Y:S01]  /*05c0*/  IMAD.X R9, RZ, RZ, R9, P1 ;  /* 0x000000ffff097224 */ /* 0x000fe200008e0609 */
[----:B------:R-:W-:Y:S07]  /*05d0*/  @P0 BRA `(.L_x_10) ;  /* 0xfffffffc00100947 */ /* 0x000fee000383ffff */
[----:B------:R-:W-:-:S12]  /*05e0*/  UIADD3 UR6, UPT, UPT, UR4, 0x1, URZ ;  /* 0x0000000104067890 */ /* 0x000fd8000fffe0ff */
.L_x_1:
[----:B------:R-:W-:-:S13]  /*05f0*/  ISETP.NE.AND P0, PT, R10, RZ, PT ;  /* 0x000000ff0a00720c */ /* 0x000fda0003f05270 */
[----:B------:R-:W-:Y:S05]  /*0600*/  @!P0 BRA `(.L_x_0) ;  /* 0x00000000006c8947 */ /* 0x000fea0003800000 */
[----:B------:R-:W3:Y:S01]  /*0610*/  LDC.64 R4, c[0x0][0x380] ;  /* 0x0000e000ff047b82 */ /* 0x000ee20000000a00 */
[----:B------:R-:W4:Y:S01]  /*0620*/  LDCU.64 UR4, c[0x0][0x388] ;  /* 0x00007100ff0477ac */ /* 0x000f220008000a00 */
[----:B------:R-:W-:Y:S01]  /*0630*/  IMAD R13, R13, UR6, R0 ;  /* 0x000000060d0d7c24 */ /* 0x000fe2000f8e0200 */
[----:B------:R-:W-:Y:S01]  /*0640*/  IADD3 R10, PT, PT, -R10, RZ, RZ ;  /* 0x000000ff0a0a7210 */ /* 0x000fe20007ffe1ff */
[----:B------:R-:W0:Y:S01]  /*0650*/  LDCU UR7, c[0x0][0x394] ;  /* 0x00007280ff0777ac */ /* 0x000e220008000800 */
[----:B----4-:R-:W-:-:S12]  /*0660*/  UIMAD.WIDE.U32 UR4, UR6, 0x4, UR4 ;  /* 0x00000004060478a5 */ /* 0x010fd8000f8e0004 */
.L_x_13:
[----:B--23--:R-:W-:-:S06]  /*0670*/  IMAD.WIDE R6, R13, 0x4, R4 ;  /* 0x000000040d067825 */ /* 0x00cfcc00078e0204 */
[----:B------:R-:W2:Y:S01]  /*0680*/  LDG.E R6, desc[UR8][R6.64] ;  /* 0x0000000806067981 */ /* 0x000ea2000c1e1900 */
[----:B------:R-:W-:Y:S01]  /*0690*/  BSSY.RECONVERGENT B0, `(.L_x_11) ;  /* 0x000000d000007945 */ /* 0x000fe20003800200 */
[----:B------:R-:W-:Y:S01]  /*06a0*/  VIADD R10, R10, 0x1 ;  /* 0x000000010a0a7836 */ /* 0x000fe20000000000 */
[----:B--2---:R-:W-:-:S13]  /*06b0*/  ISETP.NE.AND P0, PT, R6, 0x1, PT ;  /* 0x000000010600780c */ /* 0x004fda0003f05270 */
[----:B------:R-:W-:Y:S05]  /*06c0*/  @P0 BRA `(.L_x_12) ;  /* 0x0000000000240947 */ /* 0x000fea0003800000 */
[----:B------:R-:W-:Y:S01]  /*06d0*/  IMAD.U32 R6, RZ, RZ, UR4 ;  /* 0x00000004ff067e24 */ /* 0x000fe2000f8e00ff */
[----:B------:R-:W-:-:S05]  /*06e0*/  MOV R7, UR5 ;  /* 0x0000000500077c02 */ /* 0x000fca0008000f00 */
[----:B------:R-:W2:Y:S02]  /*06f0*/  LDG.E R6, desc[UR8][R6.64] ;  /* 0x0000000806067981 */ /* 0x000ea4000c1e1900 */
[----:B--2---:R-:W-:-:S05]  /*0700*/  VIADD R0, R6, 0x1 ;  /* 0x0000000106007836 */ /* 0x004fca0000000000 */
[----:B-----5:R-:W-:-:S13]  /*0710*/  ISETP.GT.AND P0, PT, R11, R0, PT ;  /* 0x000000000b00720c */ /* 0x020fda0003f04270 */
[----:B------:R-:W2:Y:S01]  /*0720*/  @P0 LDC.64 R8, c[0x4][RZ] ;  /* 0x01000000ff080b82 */ /* 0x000ea20000000a00 */
[----:B------:R-:W-:Y:S01]  /*0730*/  @P0 MOV R15, 0x1 ;  /* 0x00000001000f0802 */ /* 0x000fe20000000f00 */
[----:B------:R-:W-:-:S04]  /*0740*/  @P0 IMAD.MOV.U32 R11, RZ, RZ, R0 ;  /* 0x000000ffff0b0224 */ /* 0x000fc800078e0000 */
[----:B--2---:R2:W-:Y:S03]  /*0750*/  @P0 STG.E desc[UR8][R8.64], R15 ;  /* 0x0000000f08000986 */ /* 0x0045e6000c101908 */
.L_x_12:
[----:B0-----:R-:W-:Y:S05]  /*0760*/  BSYNC.RECONVERGENT B0 ;  /* 0x0000000000007941 */ /* 0x001fea0003800200 */
.L_x_11:
[----:B------:R-:W-:Y:S01]  /*0770*/  ISETP.NE.AND P0, PT, R10, RZ, PT ;  /* 0x000000ff0a00720c */ /* 0x000fe20003f05270 */
[----:B------:R-:W-:Y:S01]  /*0780*/  UIADD3 UR4, UP0, UPT, UR4, 0x4, URZ ;  /* 0x0000000404047890 */ /* 0x000fe2000ff1e0ff */
[----:B------:R-:W-:-:S03]  /*0790*/  IADD3 R13, PT, PT, R13, UR7, RZ ;  /* 0x000000070d0d7c10 */ /* 0x000fc6000fffe0ff */
[----:B------:R-:W-:-:S08]  /*07a0*/  UIADD3.X UR5, UPT, UPT, URZ, UR5, URZ, UP0, !UPT ;  /* 0x00000005ff057290 */ /* 0x000fd000087fe4ff */
[----:B------:R-:W-:Y:S05]  /*07b0*/  @P0 BRA `(.L_x_13) ;  /* 0xfffffffc00ac0947 */ /* 0x000fea000383ffff */
.L_x_0:
[----:B------:R-:W-:Y:S06]  /*07c0*/  BAR.SYNC.DEFER_BLOCKING 0x0 ;  /* 0x0000000000007b1d */ /* 0x000fec0000010000 */
[----:B-----5:R-:W-:Y:S01]  /*07d0*/  STG.E desc[UR8][R2.64], R11 ;  /* 0x0000000b02007986 */ /* 0x020fe2000c101908 */
[----:B------:R-:W-:Y:S05]  /*07e0*/  EXIT ;  /* 0x000000000000794d */ /* 0x000fea0003800000 */
.L_x_14:
[----:B------:R-:W-:-:S00]  /*07f0*/  BRA `(.L_x_14) ;  /* 0xfffffffc00fc7947 */ /* 0x000fc0000383ffff */
[----:B------:R-:W-:-:S00]  /*0800*/  NOP ;  /* 0x0000000000007918 */ /* 0x000fc00000000000 */
[----:B------:R-:W-:-:S00]  /*0810*/  NOP ;  /* 0x0000000000007918 */ /* 0x000fc00000000000 */
[----:B------:R-:W-:-:S00]  /*0820*/  NOP ;  /* 0x0000000000007918 */ /* 0x000fc00000000000 */
[----:B------:R-:W-:-:S00]  /*0830*/  NOP ;  /* 0x0000000000007918 */ /* 0x000fc00000000000 */
[----:B------:R-:W-:-:S00]  /*0840*/  NOP ;  /* 0x0000000000007918 */ /* 0x000fc00000000000 */
[----:B------:R-:W-:-:S00]  /*0850*/  NOP ;  /* 0x0000000000007918 */ /* 0x000fc00000000000 */
[----:B------:R-:W-:-:S00]  /*0860*/  NOP ;  /* 0x0000000000007918 */ /* 0x000fc00000000000 */
[----:B------:R-:W-:-:S00]  /*0870*/  NOP ;  /* 0x0000000000007918 */ /* 0x000fc00000000000 */
.L_x_15:


//--------------------- .nv.shared.reserved.0     --------------------------
	.section	.nv.shared.reserved.0,"aw",@nobits
	.weak		__nv_reservedSMEM_offset_0_alias
	.size		__nv_reservedSMEM_offset_0_alias, 0, 64
	.other		__nv_reservedSMEM_offset_0_alias,@"STO_CUDA_RESERVED_SHARED STV_DEFAULT"
__nv_reservedSMEM_offset_0_alias:
	.zero		0
	.zero		64


//--------------------- .nv.global                --------------------------
	.section	.nv.global,"aw",@nobits
	.align	4
.nv.global:
	.type		d_change,@object
	.size		d_change,(.L_0 - d_change)
d_change:
	.zero		4
.L_0:


//--------------------- .nv.constant0._Z12bellman_fordPiS_ii --------------------------
	.section	.nv.constant0._Z12bellman_fordPiS_ii,"a",@progbits
	.sectionflags	@""
	.align	4
.nv.constant0._Z12bellman_fordPiS_ii:
	.zero		920


//--------------------- SYMBOLS --------------------------

	.type		.nv.reservedSmem.offset0,@object
	.size		.nv.reservedSmem.offset0,0x4
